	.headerflags	@"EF_CUDA_TEXMODE_UNIFIED EF_CUDA_64BIT_ADDRESS EF_CUDA_ACCELERATORS EF_CUDA_SM90 EF_CUDA_VIRTUAL_SM(EF_CUDA_SM90)"
	.elftype	@"ET_EXEC"


//--------------------- .nv.info                  --------------------------
	.section	.nv.info,"",@"SHT_CUDA_INFO"
	.align	4


	//----- nvinfo : EIATTR_REGCOUNT
	.align		4
        /*0000*/ 	.byte	0x04, 0x2f
        /*0002*/ 	.short	(.L_3 - .L_2)
	.align		4
.L_2:
        /*0004*/ 	.word	index@(triton_poi_fused__native_batch_norm_legit_no_training_relu_50)
        /*0008*/ 	.word	0x00000020


	//----- nvinfo : EIATTR_MIN_STACK_SIZE
	.align		4
.L_3:
        /*000c*/ 	.byte	0x04, 0x12
        /*000e*/ 	.short	(.L_5 - .L_4)
	.align		4
.L_4:
        /*0010*/ 	.word	index@(triton_poi_fused__native_batch_norm_legit_no_training_relu_50)
        /*0014*/ 	.word	0x00000000


	//----- nvinfo : EIATTR_FRAME_SIZE
	.align		4
.L_5:
        /*0018*/ 	.byte	0x04, 0x11
        /*001a*/ 	.short	(.L_7 - .L_6)
	.align		4
.L_6:
        /*001c*/ 	.word	index@(triton_poi_fused__native_batch_norm_legit_no_training_relu_50)
        /*0020*/ 	.word	0x00000000


	//----- nvinfo : EIATTR_MIN_STACK_SIZE
	.align		4
.L_7:
        /*0024*/ 	.byte	0x04, 0x12
        /*0026*/ 	.short	(.L_9 - .L_8)
	.align		4
.L_8:
        /*0028*/ 	.word	index@(triton_poi_fused__native_batch_norm_legit_no_training_relu_50)
        /*002c*/ 	.word	0x00000000
.L_9:


//--------------------- .nv.info.triton_poi_fused__native_batch_norm_legit_no_training_relu_50 --------------------------
	.section	.nv.info.triton_poi_fused__native_batch_norm_legit_no_training_relu_50,"",@"SHT_CUDA_INFO"
	.sectionflags	@""
	.align	4


	//----- nvinfo : EIATTR_CUDA_API_VERSION
	.align		4
        /*0000*/ 	.byte	0x04, 0x37
        /*0002*/ 	.short	(.L_11 - .L_10)
.L_10:
        /*0004*/ 	.word	0x0000007c


	//----- nvinfo : EIATTR_KPARAM_INFO
	.align		4
.L_11:
        /*0008*/ 	.byte	0x04, 0x17
        /*000a*/ 	.short	(.L_13 - .L_12)
.L_12:
        /*000c*/ 	.word	0x00000000
        /*0010*/ 	.short	0x0007
        /*0012*/ 	.short	0x0034
        /*0014*/ 	.byte	0x00, 0xf0, 0x11, 0x00


	//----- nvinfo : EIATTR_KPARAM_INFO
	.align		4
.L_13:
        /*0018*/ 	.byte	0x04, 0x17
        /*001a*/ 	.short	(.L_15 - .L_14)
.L_14:
        /*001c*/ 	.word	0x00000000
        /*0020*/ 	.short	0x0006
        /*0022*/ 	.short	0x0030
        /*0024*/ 	.byte	0x00, 0xf0, 0x11, 0x00


	//----- nvinfo : EIATTR_KPARAM_INFO
	.align		4
.L_15:
        /*0028*/ 	.byte	0x04, 0x17
        /*002a*/ 	.short	(.L_17 - .L_16)
.L_16:
        /*002c*/ 	.word	0x00000000
        /*0030*/ 	.short	0x0005
        /*0032*/ 	.short	0x0028
        /*0034*/ 	.byte	0x00, 0xf4, 0x21, 0x00


	//----- nvinfo : EIATTR_KPARAM_INFO
	.align		4
.L_17:
        /*0038*/ 	.byte	0x04, 0x17
        /*003a*/ 	.short	(.L_19 - .L_18)
.L_18:
        /*003c*/ 	.word	0x00000000
        /*0040*/ 	.short	0x0004
        /*0042*/ 	.short	0x0020
        /*0044*/ 	.byte	0x00, 0xf4, 0x21, 0x00


	//----- nvinfo : EIATTR_KPARAM_INFO
	.align		4
.L_19:
        /*0048*/ 	.byte	0x04, 0x17
        /*004a*/ 	.short	(.L_21 - .L_20)
.L_20:
        /*004c*/ 	.word	0x00000000
        /*0050*/ 	.short	0x0003
        /*0052*/ 	.short	0x0018
        /*0054*/ 	.byte	0x00, 0xf4, 0x21, 0x00


	//----- nvinfo : EIATTR_KPARAM_INFO
	.align		4
.L_21:
        /*0058*/ 	.byte	0x04, 0x17
        /*005a*/ 	.short	(.L_23 - .L_22)
.L_22:
        /*005c*/ 	.word	0x00000000
        /*0060*/ 	.short	0x0002
        /*0062*/ 	.short	0x0010
        /*0064*/ 	.byte	0x00, 0xf4, 0x21, 0x00


	//----- nvinfo : EIATTR_KPARAM_INFO
	.align		4
.L_23:
        /*0068*/ 	.byte	0x04, 0x17
        /*006a*/ 	.short	(.L_25 - .L_24)
.L_24:
        /*006c*/ 	.word	0x00000000
        /*0070*/ 	.short	0x0001
        /*0072*/ 	.short	0x0008
        /*0074*/ 	.byte	0x00, 0xf4, 0x21, 0x00


	//----- nvinfo : EIATTR_KPARAM_INFO
	.align		4
.L_25:
        /*0078*/ 	.byte	0x04, 0x17
        /*007a*/ 	.short	(.L_27 - .L_26)
.L_26:
        /*007c*/ 	.word	0x00000000
        /*0080*/ 	.short	0x0000
        /*0082*/ 	.short	0x0000
        /*0084*/ 	.byte	0x00, 0xf4, 0x21, 0x00


	//----- nvinfo : EIATTR_SPARSE_MMA_MASK
	.align		4
.L_27:
        /*0088*/ 	.byte	0x03, 0x50
        /*008a*/ 	.short	0x0000


	//----- nvinfo : EIATTR_MAXREG_COUNT
	.align		4
        /*008c*/ 	.byte	0x03, 0x1b
        /*008e*/ 	.short	0x00ff


	//----- nvinfo : EIATTR_EXIT_INSTR_OFFSETS
	.align		4
        /*0090*/ 	.byte	0x04, 0x1c
        /*0092*/ 	.short	(.L_29 - .L_28)


	//   ....[0]....
.L_28:
        /*0094*/ 	.word	0x00000b00


	//   ....[1]....
        /*0098*/ 	.word	0x00000bd0


	//----- nvinfo : EIATTR_REQNTID
	.align		4
.L_29:
        /*009c*/ 	.byte	0x04, 0x10
        /*009e*/ 	.short	(.L_31 - .L_30)
.L_30:
        /*00a0*/ 	.word	0x00000080
        /*00a4*/ 	.word	0x00000001
        /*00a8*/ 	.word	0x00000001


	//----- nvinfo : EIATTR_CBANK_PARAM_SIZE
	.align		4
.L_31:
        /*00ac*/ 	.byte	0x03, 0x19
        /*00ae*/ 	.short	0x0038


	//----- nvinfo : EIATTR_PARAM_CBANK
	.align		4
        /*00b0*/ 	.byte	0x04, 0x0a
        /*00b2*/ 	.short	(.L_33 - .L_32)
	.align		4
.L_32:
        /*00b4*/ 	.word	index@(.nv.constant0.triton_poi_fused__native_batch_norm_legit_no_training_relu_50)
        /*00b8*/ 	.short	0x0210
        /*00ba*/ 	.short	0x0038


	//----- nvinfo : EIATTR_SW_WAR
	.align		4
.L_33:
        /*00bc*/ 	.byte	0x04, 0x36
        /*00be*/ 	.short	(.L_35 - .L_34)
.L_34:
        /*00c0*/ 	.word	0x00000008
.L_35:


//--------------------- .nv.callgraph             --------------------------
	.section	.nv.callgraph,"",@"SHT_CUDA_CALLGRAPH"
	.align	4
	.sectionentsize	8
	.align		4
        /*0000*/ 	.word	0x00000000
	.align		4
        /*0004*/ 	.word	0xffffffff
	.align		4
        /*0008*/ 	.word	0x00000000
	.align		4
        /*000c*/ 	.word	0xfffffffe
	.align		4
        /*0010*/ 	.word	0x00000000
	.align		4
        /*0014*/ 	.word	0xfffffffd
	.align		4
        /*0018*/ 	.word	0x00000000
	.align		4
        /*001c*/ 	.word	0xfffffffc


//--------------------- .nv.constant4             --------------------------
	.section	.nv.constant4,"a",@progbits
	.align	8
	.align		8
.nv.constant4:
        /*0000*/ 	.dword	_$_str
	.align		8
        /*0008*/ 	.dword	_$_str_$_2


//--------------------- .text.triton_poi_fused__native_batch_norm_legit_no_training_relu_50 --------------------------
	.section	.text.triton_poi_fused__native_batch_norm_legit_no_training_relu_50,"ax",@progbits
	.sectionflags	@"SHF_BARRIERS=1"
	.align	128
        .global         triton_poi_fused__native_batch_norm_legit_no_training_relu_50
        .type           triton_poi_fused__native_batch_norm_legit_no_training_relu_50,@function
        .size           triton_poi_fused__native_batch_norm_legit_no_training_relu_50,(.L_x_1 - triton_poi_fused__native_batch_norm_legit_no_training_relu_50)
        .other          triton_poi_fused__native_batch_norm_legit_no_training_relu_50,@"STO_CUDA_ENTRY STV_DEFAULT"
triton_poi_fused__native_batch_norm_legit_no_training_relu_50:
.text.triton_poi_fused__native_batch_norm_legit_no_training_relu_50:
[----:B------:R-:W0:Y:S01]  /*0000*/  LDC R1, c[0x0][0x28] ;  /* 0x00000a00ff017b82 */ /* 0x000e220000000800 */
[----:B------:R-:W1:Y:S07]  /*0010*/  S2R R2, SR_CTAID.Y ;  /* 0x0000000000027919 */ /* 0x000e6e0000002600 */
[----:B------:R-:W2:Y:S01]  /*0020*/  LDC.64 R10, c[0x0][0x220] ;  /* 0x00008800ff0a7b82 */ /* 0x000ea20000000a00 */
[----:B------:R-:W-:Y:S01]  /*0030*/  CS2R R6, SRZ ;  /* 0x0000000000067805 */ /* 0x000fe2000001ff00 */
[----:B------:R-:W-:Y:S01]  /*0040*/  ULDC.64 UR6, c[0x0][0x208] ;  /* 0x0000820000067ab9 */ /* 0x000fe20000000a00 */
[----:B------:R-:W3:Y:S01]  /*0050*/  S2R R3, SR_TID.X ;  /* 0x0000000000037919 */ /* 0x000ee20000002100 */
[----:B------:R-:W4:Y:S04]  /*0060*/  S2R R0, SR_CTAID.X ;  /* 0x0000000000007919 */ /* 0x000f280000002500 */
[----:B------:R-:W5:Y:S08]  /*0070*/  LDC.64 R24, c[0x0][0x210] ;  /* 0x00008400ff187b82 */ /* 0x000f700000000a00 */
[----:B------:R-:W5:Y:S01]  /*0080*/  LDC.64 R20, c[0x0][0x218] ;  /* 0x00008600ff147b82 */ /* 0x000f620000000a00 */
[----:B-1----:R-:W-:-:S04]  /*0090*/  IMAD.SHL.U32 R2, R2, 0x4, RZ ;  /* 0x0000000402027824 */ /* 0x002fc800078e00ff */
[C---:B------:R-:W-:Y:S01]  /*00a0*/  IMAD.HI R4, R2.reuse, 0x66666667, RZ ;  /* 0x6666666702047827 */ /* 0x040fe200078e02ff */
[----:B------:R-:W-:-:S04]  /*00b0*/  ISETP.GE.AND P0, PT, R2, 0x500, PT ;  /* 0x000005000200780c */ /* 0x000fc80003f06270 */
[----:B------:R-:W-:-:S04]  /*00c0*/  SHF.R.U32.HI R5, RZ, 0x1f, R4 ;  /* 0x0000001fff057819 */ /* 0x000fc80000011604 */
[----:B------:R-:W-:Y:S02]  /*00d0*/  LEA.HI.SX32 R8, R4, R5, 0x19 ;  /* 0x0000000504087211 */ /* 0x000fe400078fcaff */
[----:B------:R-:W-:-:S03]  /*00e0*/  CS2R R4, SRZ ;  /* 0x0000000000047805 */ /* 0x000fc6000001ff00 */
[----:B------:R-:W-:-:S04]  /*00f0*/  IMAD R23, R8, -0x140, R2 ;  /* 0xfffffec008177824 */ /* 0x000fc800078e0202 */
[----:B--2---:R-:W-:-:S05]  /*0100*/  IMAD.WIDE R10, R23, 0x4, R10 ;  /* 0x00000004170a7825 */ /* 0x004fca00078e020a */
[----:B------:R1:W2:Y:S01]  /*0110*/  @!P0 LDG.E.EL.128 R4, desc[UR6][R10.64] ;  /* 0x000000060a048981 */ /* 0x0002a2000c2e1d00 */
[----:B---3--:R-:W-:Y:S01]  /*0120*/  LOP3.LUT R9, R3, 0x7f, RZ, 0xc0, !PT ;  /* 0x0000007f03097812 */ /* 0x008fe200078ec0ff */
[----:B------:R-:W-:-:S03]  /*0130*/  IMAD R14, R8, 0xf500, R23 ;  /* 0x0000f500080e7824 */ /* 0x000fc600078e0217 */
[----:B----4-:R-:W-:Y:S02]  /*0140*/  PRMT R12, R9, 0x6540, R0 ;  /* 0x00006540090c7816 */ /* 0x010fe40000000000 */
[----:B------:R-:W-:Y:S02]  /*0150*/  CS2R R8, SRZ ;  /* 0x0000000000087805 */ /* 0x000fe4000001ff00 */
[C---:B------:R-:W-:Y:S01]  /*0160*/  LOP3.LUT R13, R12.reuse, 0x80, RZ, 0xfc, !PT ;  /* 0x000000800c0d7812 */ /* 0x040fe200078efcff */
[C-C-:B------:R-:W-:Y:S01]  /*0170*/  IMAD R27, R12.reuse, 0x140, R14.reuse ;  /* 0x000001400c1b7824 */ /* 0x140fe200078e020e */
[----:B------:R-:W-:Y:S02]  /*0180*/  ISETP.LT.AND P1, PT, R12, 0xc4, !P0 ;  /* 0x000000c40c00780c */ /* 0x000fe40004721270 */
[----:B-1----:R-:W-:Y:S02]  /*0190*/  CS2R R10, SRZ ;  /* 0x00000000000a7805 */ /* 0x002fe4000001ff00 */
[C---:B------:R-:W-:Y:S01]  /*01a0*/  ISETP.LT.AND P2, PT, R13.reuse, 0xc4, !P0 ;  /* 0x000000c40d00780c */ /* 0x040fe20004741270 */
[----:B------:R-:W-:-:S02]  /*01b0*/  IMAD R15, R13, 0x140, R14 ;  /* 0x000001400d0f7824 */ /* 0x000fc400078e020e */
[----:B-----5:R-:W-:Y:S01]  /*01c0*/  IMAD.WIDE R26, R27, 0x4, R24 ;  /* 0x000000041b1a7825 */ /* 0x020fe200078e0218 */
[----:B------:R-:W-:-:S03]  /*01d0*/  CS2R R12, SRZ ;  /* 0x00000000000c7805 */ /* 0x000fc6000001ff00 */
[----:B------:R-:W-:Y:S01]  /*01e0*/  IMAD.WIDE R24, R15, 0x4, R24 ;  /* 0x000000040f187825 */ /* 0x000fe200078e0218 */
[----:B------:R-:W-:-:S03]  /*01f0*/  CS2R R14, SRZ ;  /* 0x00000000000e7805 */ /* 0x000fc6000001ff00 */
[C---:B0-----:R-:W-:Y:S01]  /*0200*/  IMAD.WIDE R20, R23.reuse, 0x4, R20 ;  /* 0x0000000417147825 */ /* 0x041fe200078e0214 */
[----:B------:R-:W3:Y:S01]  /*0210*/  @P1 LDG.E.EL.128 R8, desc[UR6][R26.64] ;  /* 0x000000061a081981 */ /* 0x000ee2000c2e1d00 */
[----:B------:R-:W-:Y:S02]  /*0220*/  CS2R R16, SRZ ;  /* 0x0000000000107805 */ /* 0x000fe4000001ff00 */
[----:B------:R-:W-:Y:S01]  /*0230*/  CS2R R18, SRZ ;  /* 0x0000000000127805 */ /* 0x000fe2000001ff00 */
[----:B------:R0:W3:Y:S05]  /*0240*/  @!P0 LDG.E.EL.128 R12, desc[UR6][R20.64] ;  /* 0x00000006140c8981 */ /* 0x0000ea000c2e1d00 */
[----:B------:R1:W4:Y:S01]  /*0250*/  @P2 LDG.E.EL.128 R16, desc[UR6][R24.64] ;  /* 0x0000000618102981 */ /* 0x000322000c2e1d00 */
[----:B------:R-:W-:Y:S01]  /*0260*/  IMAD.MOV.U32 R22, RZ, RZ, 0x3e800000 ;  /* 0x3e800000ff167424 */ /* 0x000fe200078e00ff */
[----:B0-----:R-:W0:Y:S02]  /*0270*/  LDC.64 R20, c[0x0][0x230] ;  /* 0x00008c00ff147b82 */ /* 0x001e240000000a00 */
[----:B0-----:R-:W-:-:S04]  /*0280*/  IMAD.WIDE R20, R23, 0x4, R20 ;  /* 0x0000000417147825 */ /* 0x001fc800078e0214 */
[----:B--2---:R-:W-:Y:S01]  /*0290*/  FADD R4, R4, 0.0010000000474974513054 ;  /* 0x3a83126f04047421 */ /* 0x004fe20000000000 */
[----:B------:R-:W-:Y:S01]  /*02a0*/  FADD R5, R5, 0.0010000000474974513054 ;  /* 0x3a83126f05057421 */ /* 0x000fe20000000000 */
[----:B------:R-:W-:Y:S02]  /*02b0*/  FADD R7, R7, 0.0010000000474974513054 ;  /* 0x3a83126f07077421 */ /* 0x000fe40000000000 */
[----:B------:R-:W0:Y:S08]  /*02c0*/  MUFU.SQRT R26, R4 ;  /* 0x00000004001a7308 */ /* 0x000e300000002000 */
[----:B------:R2:W5:Y:S01]  /*02d0*/  MUFU.SQRT R27, R5 ;  /* 0x00000005001b7308 */ /* 0x0005620000002000 */
[----:B0-----:R-:W-:-:S07]  /*02e0*/  FSETP.GT.AND P1, PT, R26, 8.50705917302346158658e+37, PT ;  /* 0x7e8000001a00780b */ /* 0x001fce0003f24000 */
[----:B------:R3:W0:Y:S01]  /*02f0*/  MUFU.SQRT R29, R7 ;  /* 0x00000007001d7308 */ /* 0x0006220000002000 */
[----:B------:R-:W-:Y:S01]  /*0300*/  FSETP.GEU.AND P4, PT, R26, 1.175494350822287508e-38, PT ;  /* 0x008000001a00780b */ /* 0x000fe20003f8e000 */
[----:B--2---:R-:W2:Y:S01]  /*0310*/  LDC.64 R4, c[0x0][0x228] ;  /* 0x00008a00ff047b82 */ /* 0x004ea20000000a00 */
[C---:B-----5:R-:W-:Y:S02]  /*0320*/  FSETP.GT.AND P2, PT, R27.reuse, 8.50705917302346158658e+37, PT ;  /* 0x7e8000001b00780b */ /* 0x060fe40003f44000 */
[----:B------:R-:W-:Y:S01]  /*0330*/  FSETP.GEU.AND P5, PT, R27, 1.175494350822287508e-38, PT ;  /* 0x008000001b00780b */ /* 0x000fe20003fae000 */
[----:B---3--:R-:W-:Y:S01]  /*0340*/  FADD R7, -R12, R8 ;  /* 0x000000080c077221 */ /* 0x008fe20000000100 */
[C---:B-1----:R-:W-:Y:S01]  /*0350*/  FADD R24, -R13.reuse, R9 ;  /* 0x000000090d187221 */ /* 0x042fe20000000100 */
[----:B------:R-:W-:Y:S01]  /*0360*/  @P1 FMUL R26, R26, 0.25 ;  /* 0x3e8000001a1a1820 */ /* 0x000fe20000400000 */
[----:B----4-:R-:W-:Y:S01]  /*0370*/  FADD R17, -R13, R17 ;  /* 0x000000110d117221 */ /* 0x010fe20000000100 */
[----:B------:R-:W-:Y:S01]  /*0380*/  FADD R25, -R14, R10 ;  /* 0x0000000a0e197221 */ /* 0x000fe20000000100 */
[----:B0-----:R-:W-:-:S03]  /*0390*/  FSETP.GT.AND P3, PT, R29, 8.50705917302346158658e+37, PT ;  /* 0x7e8000001d00780b */ /* 0x001fc60003f64000 */
[----:B------:R-:W-:Y:S01]  /*03a0*/  @!P4 FMUL R26, R26, 16777216 ;  /* 0x4b8000001a1ac820 */ /* 0x000fe20000400000 */
[----:B------:R-:W-:Y:S01]  /*03b0*/  FSETP.GEU.AND P6, PT, R29, 1.175494350822287508e-38, PT ;  /* 0x008000001d00780b */ /* 0x000fe20003fce000 */
[----:B------:R-:W-:Y:S01]  /*03c0*/  FADD R16, -R12, R16 ;  /* 0x000000100c107221 */ /* 0x000fe20000000100 */
[C---:B------:R-:W-:Y:S01]  /*03d0*/  FSEL R9, R22.reuse, 1, P1 ;  /* 0x3f80000016097808 */ /* 0x040fe20000800000 */
[----:B------:R-:W-:Y:S01]  /*03e0*/  @P2 FMUL R27, R27, 0.25 ;  /* 0x3e8000001b1b2820 */ /* 0x000fe20000400000 */
[C---:B------:R-:W-:Y:S01]  /*03f0*/  FSEL R10, R22.reuse, 1, P2 ;  /* 0x3f800000160a7808 */ /* 0x040fe20001000000 */
[----:B------:R-:W0:Y:S01]  /*0400*/  MUFU.RCP R26, R26 ;  /* 0x0000001a001a7308 */ /* 0x000e220000001000 */
[----:B------:R-:W-:Y:S01]  /*0410*/  FSEL R13, R22, 1, P3 ;  /* 0x3f800000160d7808 */ /* 0x000fe20001800000 */
[----:B------:R-:W-:Y:S01]  /*0420*/  @!P5 FMUL R27, R27, 16777216 ;  /* 0x4b8000001b1bd820 */ /* 0x000fe20000400000 */
[----:B------:R-:W-:Y:S01]  /*0430*/  @!P4 FMUL R9, R9, 16777216 ;  /* 0x4b8000000909c820 */ /* 0x000fe20000400000 */
[----:B------:R-:W-:Y:S01]  /*0440*/  @!P5 FMUL R10, R10, 16777216 ;  /* 0x4b8000000a0ad820 */ /* 0x000fe20000400000 */
[----:B------:R-:W-:Y:S01]  /*0450*/  FADD R18, -R14, R18 ;  /* 0x000000120e127221 */ /* 0x000fe20000000100 */
[----:B------:R-:W-:Y:S01]  /*0460*/  @P3 FMUL R29, R29, 0.25 ;  /* 0x3e8000001d1d3820 */ /* 0x000fe20000400000 */
[----:B------:R-:W-:Y:S01]  /*0470*/  FADD R28, -R15, R11 ;  /* 0x0000000b0f1c7221 */ /* 0x000fe20000000100 */
[----:B------:R-:W1:Y:S01]  /*0480*/  MUFU.RCP R27, R27 ;  /* 0x0000001b001b7308 */ /* 0x000e620000001000 */
[----:B------:R-:W-:Y:S01]  /*0490*/  @!P6 FMUL R13, R13, 16777216 ;  /* 0x4b8000000d0de820 */ /* 0x000fe20000400000 */
[----:B------:R-:W-:Y:S01]  /*04a0*/  @!P6 FMUL R29, R29, 16777216 ;  /* 0x4b8000001d1de820 */ /* 0x000fe20000400000 */
[----:B------:R-:W-:Y:S01]  /*04b0*/  FADD R19, -R15, R19 ;  /* 0x000000130f137221 */ /* 0x000fe20000000100 */
[----:B--2---:R-:W-:-:S04]  /*04c0*/  IMAD.WIDE R4, R23, 0x4, R4 ;  /* 0x0000000417047825 */ /* 0x004fc800078e0204 */
[----:B0-----:R-:W-:Y:S01]  /*04d0*/  FMUL R26, R26, R9 ;  /* 0x000000091a1a7220 */ /* 0x001fe20000400000 */
[----:B------:R-:W0:Y:S01]  /*04e0*/  MUFU.RCP R8, R29 ;  /* 0x0000001d00087308 */ /* 0x000e220000001000 */
[----:B------:R-:W-:Y:S01]  /*04f0*/  CS2R R14, SRZ ;  /* 0x00000000000e7805 */ /* 0x000fe2000001ff00 */
[----:B-1----:R-:W-:Y:S01]  /*0500*/  FMUL R27, R27, R10 ;  /* 0x0000000a1b1b7220 */ /* 0x002fe20000400000 */
[----:B------:R-:W-:Y:S01]  /*0510*/  CS2R R10, SRZ ;  /* 0x00000000000a7805 */ /* 0x000fe2000001ff00 */
[----:B0-----:R-:W-:Y:S01]  /*0520*/  FMUL R29, R8, R13 ;  /* 0x0000000d081d7220 */ /* 0x001fe20000400000 */
[----:B------:R-:W-:Y:S02]  /*0530*/  CS2R R8, SRZ ;  /* 0x0000000000087805 */ /* 0x000fe4000001ff00 */
[----:B------:R-:W-:-:S04]  /*0540*/  CS2R R12, SRZ ;  /* 0x00000000000c7805 */ /* 0x000fc8000001ff00 */
[----:B------:R0:W2:Y:S04]  /*0550*/  @!P0 LDG.E.EL.128 R8, desc[UR6][R4.64] ;  /* 0x0000000604088981 */ /* 0x0000a8000c2e1d00 */
[----:B------:R-:W2:Y:S01]  /*0560*/  @!P0 LDG.E.EL.128 R12, desc[UR6][R20.64] ;  /* 0x00000006140c8981 */ /* 0x000ea2000c2e1d00 */
[----:B------:R-:W-:Y:S01]  /*0570*/  FADD R6, R6, 0.0010000000474974513054 ;  /* 0x3a83126f06067421 */ /* 0x000fe20000000000 */
[----:B------:R-:W1:Y:S01]  /*0580*/  S2UR UR5, SR_CgaCtaId ;  /* 0x00000000000579c3 */ /* 0x000e620000008800 */
[C---:B------:R-:W-:Y:S01]  /*0590*/  FMUL R7, R26.reuse, R7 ;  /* 0x000000071a077220 */ /* 0x040fe20000400000 */
[C---:B------:R-:W-:Y:S01]  /*05a0*/  FMUL R28, R29.reuse, R28 ;  /* 0x0000001c1d1c7220 */ /* 0x040fe20000400000 */
[----:B------:R3:W4:Y:S01]  /*05b0*/  MUFU.SQRT R23, R6 ;  /* 0x0000000600177308 */ /* 0x0007220000002000 */
[----:B0-----:R-:W-:Y:S01]  /*05c0*/  FMUL R4, R29, R19 ;  /* 0x000000131d047220 */ /* 0x001fe20000400000 */
[----:B------:R-:W-:Y:S01]  /*05d0*/  FMUL R19, R26, R16 ;  /* 0x000000101a137220 */ /* 0x000fe20000400000 */
[C---:B------:R-:W-:Y:S01]  /*05e0*/  FMUL R24, R27.reuse, R24 ;  /* 0x000000181b187220 */ /* 0x040fe20000400000 */
[----:B------:R-:W-:Y:S01]  /*05f0*/  UMOV UR4, 0x400 ;  /* 0x0000040000047882 */ /* 0x000fe20000000000 */
[----:B---3--:R-:W-:Y:S01]  /*0600*/  FMUL R6, R27, R17 ;  /* 0x000000111b067220 */ /* 0x008fe20000400000 */
[----:B----4-:R-:W-:-:S02]  /*0610*/  FSETP.GT.AND P0, PT, R23, 8.50705917302346158658e+37, PT ;  /* 0x7e8000001700780b */ /* 0x010fc40003f04000 */
[----:B------:R-:W-:Y:S02]  /*0620*/  FSETP.GEU.AND P1, PT, R23, 1.175494350822287508e-38, PT ;  /* 0x008000001700780b */ /* 0x000fe40003f2e000 */
[----:B------:R-:W-:Y:S01]  /*0630*/  FSEL R22, R22, 1, P0 ;  /* 0x3f80000016167808 */ /* 0x000fe20000000000 */
[----:B-1----:R-:W-:-:S08]  /*0640*/  UPRMT UR4, UR5, 0x654, UR4 ;  /* 0x0000065405047896 */ /* 0x002fd00008000004 */
[----:B------:R-:W-:Y:S02]  /*0650*/  @P0 FMUL R23, R23, 0.25 ;  /* 0x3e80000017170820 */ /* 0x000fe40000400000 */
[----:B------:R-:W-:Y:S02]  /*0660*/  @!P1 FMUL R22, R22, 16777216 ;  /* 0x4b80000016169820 */ /* 0x000fe40000400000 */
[----:B------:R-:W-:-:S06]  /*0670*/  @!P1 FMUL R23, R23, 16777216 ;  /* 0x4b80000017179820 */ /* 0x000fcc0000400000 */
[----:B------:R-:W0:Y:S02]  /*0680*/  MUFU.RCP R23, R23 ;  /* 0x0000001700177308 */ /* 0x000e240000001000 */
[----:B0-----:R-:W-:-:S04]  /*0690*/  FMUL R22, R23, R22 ;  /* 0x0000001617167220 */ /* 0x001fc80000400000 */
[C---:B------:R-:W-:Y:S01]  /*06a0*/  FMUL R25, R22.reuse, R25 ;  /* 0x0000001916197220 */ /* 0x040fe20000400000 */
[----:B------:R-:W-:Y:S01]  /*06b0*/  FMUL R5, R22, R18 ;  /* 0x0000001216057220 */ /* 0x000fe20000400000 */
[-CC-:B--2---:R-:W-:Y:S01]  /*06c0*/  FFMA R7, R7, R8.reuse, R12.reuse ;  /* 0x0000000807077223 */ /* 0x184fe2000000000c */
[----:B------:R-:W-:Y:S01]  /*06d0*/  FFMA R19, R19, R8, R12 ;  /* 0x0000000813137223 */ /* 0x000fe2000000000c */
[-CC-:B------:R-:W-:Y:S01]  /*06e0*/  FFMA R6, R6, R9.reuse, R13.reuse ;  /* 0x0000000906067223 */ /* 0x180fe2000000000d */
[-CC-:B------:R-:W-:Y:S01]  /*06f0*/  FFMA R25, R25, R10.reuse, R14.reuse ;  /* 0x0000000a19197223 */ /* 0x180fe2000000000e */
[----:B------:R-:W-:Y:S01]  /*0700*/  FFMA R24, R24, R9, R13 ;  /* 0x0000000918187223 */ /* 0x000fe2000000000d */
[----:B------:R-:W-:Y:S01]  /*0710*/  FSETP.GEU.AND P0, PT, R7, RZ, PT ;  /* 0x000000ff0700720b */ /* 0x000fe20003f0e000 */
[----:B------:R-:W-:Y:S01]  /*0720*/  FFMA R5, R5, R10, R14 ;  /* 0x0000000a05057223 */ /* 0x000fe2000000000e */
[-CC-:B------:R-:W-:Y:S01]  /*0730*/  FFMA R28, R28, R11.reuse, R15.reuse ;  /* 0x0000000b1c1c7223 */ /* 0x180fe2000000000f */
[----:B------:R-:W-:Y:S01]  /*0740*/  FFMA R4, R4, R11, R15 ;  /* 0x0000000b04047223 */ /* 0x000fe2000000000f */
[----:B------:R-:W-:-:S02]  /*0750*/  FSEL R7, R7, RZ, P0 ;  /* 0x000000ff07077208 */ /* 0x000fc40000000000 */
[----:B------:R-:W-:Y:S02]  /*0760*/  FSETP.GEU.AND P2, PT, R25, RZ, PT ;  /* 0x000000ff1900720b */ /* 0x000fe40003f4e000 */
[----:B------:R-:W-:Y:S02]  /*0770*/  FSETP.GEU.AND P1, PT, R19, RZ, PT ;  /* 0x000000ff1300720b */ /* 0x000fe40003f2e000 */
[C---:B------:R-:W-:Y:S02]  /*0780*/  FSETP.GEU.AND P0, PT, R6.reuse, RZ, PT ;  /* 0x000000ff0600720b */ /* 0x040fe40003f0e000 */
[----:B------:R-:W-:Y:S02]  /*0790*/  FSEL R25, R25, RZ, P2 ;  /* 0x000000ff19197208 */ /* 0x000fe40001000000 */
[----:B------:R-:W-:Y:S02]  /*07a0*/  FSEL R19, R19, RZ, P1 ;  /* 0x000000ff13137208 */ /* 0x000fe40000800000 */
[----:B------:R-:W-:-:S02]  /*07b0*/  FSEL R6, R6, RZ, P0 ;  /* 0x000000ff06067208 */ /* 0x000fc40000000000 */
[----:B------:R-:W-:Y:S02]  /*07c0*/  LOP3.LUT R13, R3, 0x7f, RZ, 0xc0, !PT ;  /* 0x0000007f030d7812 */ /* 0x000fe400078ec0ff */
[----:B------:R-:W-:Y:S02]  /*07d0*/  FSETP.GEU.AND P3, PT, R24, RZ, PT ;  /* 0x000000ff1800720b */ /* 0x000fe40003f6e000 */
[----:B------:R-:W-:Y:S02]  /*07e0*/  FSETP.GEU.AND P1, PT, R5, RZ, PT ;  /* 0x000000ff0500720b */ /* 0x000fe40003f2e000 */
[----:B------:R-:W-:Y:S02]  /*07f0*/  FSETP.GEU.AND P0, PT, R4, RZ, PT ;  /* 0x000000ff0400720b */ /* 0x000fe40003f0e000 */
[----:B------:R-:W-:Y:S02]  /*0800*/  FSETP.GEU.AND P2, PT, R28, RZ, PT ;  /* 0x000000ff1c00720b */ /* 0x000fe40003f4e000 */
[----:B------:R-:W-:-:S02]  /*0810*/  LEA R13, R13, UR4, 0x2 ;  /* 0x000000040d0d7c11 */ /* 0x000fc4000f8e10ff */
[----:B------:R-:W-:Y:S02]  /*0820*/  FSEL R24, R24, RZ, P3 ;  /* 0x000000ff18187208 */ /* 0x000fe40001800000 */
[----:B------:R-:W-:Y:S01]  /*0830*/  FSEL R10, R5, RZ, P1 ;  /* 0x000000ff050a7208 */ /* 0x000fe20000800000 */
[----:B------:R-:W-:Y:S01]  /*0840*/  STS [R13], R7 ;  /* 0x000000070d007388 */ /* 0x000fe20000000800 */
[----:B------:R-:W-:Y:S02]  /*0850*/  FSEL R28, R28, RZ, P2 ;  /* 0x000000ff1c1c7208 */ /* 0x000fe40001000000 */
[----:B------:R-:W-:Y:S01]  /*0860*/  FSEL R12, R4, RZ, P0 ;  /* 0x000000ff040c7208 */ /* 0x000fe20000000000 */
[----:B------:R-:W-:Y:S01]  /*0870*/  STS [R13+0x404], R24 ;  /* 0x000404180d007388 */ /* 0x000fe20000000800 */
[----:B------:R-:W-:Y:S02]  /*0880*/  SHF.R.U32.HI R8, RZ, 0x4, R3 ;  /* 0x00000004ff087819 */ /* 0x000fe40000011603 */
[----:B------:R-:W-:Y:S01]  /*0890*/  SHF.L.U32 R9, R3, 0x2, RZ ;  /* 0x0000000203097819 */ /* 0x000fe200000006ff */
[----:B------:R-:W-:Y:S01]  /*08a0*/  STS [R13+0x808], R25 ;  /* 0x000808190d007388 */ /* 0x000fe20000000800 */
[----:B------:R-:W-:-:S02]  /*08b0*/  LOP3.LUT R11, R8, 0x4, RZ, 0xc0, !PT ;  /* 0x00000004080b7812 */ /* 0x000fc400078ec0ff */
[----:B------:R-:W-:Y:S01]  /*08c0*/  LOP3.LUT R8, R9, 0x1fc, RZ, 0xc0, !PT ;  /* 0x000001fc09087812 */ /* 0x000fe200078ec0ff */
[----:B------:R-:W-:Y:S01]  /*08d0*/  STS [R13+0x200], R19 ;  /* 0x000200130d007388 */ /* 0x000fe20000000800 */
[----:B------:R-:W-:Y:S01]  /*08e0*/  SHF.R.U32.HI R3, RZ, 0x6, R3 ;  /* 0x00000006ff037819 */ /* 0x000fe20000011603 */
[----:B------:R-:W-:Y:S01]  /*08f0*/  VIADD R11, R11, UR4 ;  /* 0x000000040b0b7c36 */ /* 0x000fe20008000000 */
[----:B------:R-:W-:Y:S01]  /*0900*/  LOP3.LUT R9, R9, 0xfc, RZ, 0xc0, !PT ;  /* 0x000000fc09097812 */ /* 0x000fe200078ec0ff */
[----:B------:R-:W-:Y:S01]  /*0910*/  STS [R13+0x604], R6 ;  /* 0x000604060d007388 */ /* 0x000fe20000000800 */
[----:B------:R-:W-:Y:S02]  /*0920*/  SGXT.U32 R3, R3, 0x1 ;  /* 0x000000010303781a */ /* 0x000fe40000000000 */
[----:B------:R-:W-:Y:S01]  /*0930*/  LEA R14, R8, R11, 0x2 ;  /* 0x0000000b080e7211 */ /* 0x000fe200078e10ff */
[----:B------:R0:W-:Y:S01]  /*0940*/  STS [R13+0xa08], R10 ;  /* 0x000a080a0d007388 */ /* 0x0001e20000000800 */
[----:B------:R-:W-:-:S03]  /*0950*/  PRMT R0, R9, 0x6540, R0 ;  /* 0x0000654009007816 */ /* 0x000fc60000000000 */
[----:B------:R-:W-:Y:S01]  /*0960*/  STS [R13+0xc0c], R28 ;  /* 0x000c0c1c0d007388 */ /* 0x000fe20000000800 */
[----:B------:R-:W-:-:S03]  /*0970*/  ISETP.GE.AND P0, PT, R0, 0xc4, PT ;  /* 0x000000c40000780c */ /* 0x000fc60003f06270 */
[----:B------:R1:W-:Y:S01]  /*0980*/  STS [R13+0xe0c], R12 ;  /* 0x000e0c0c0d007388 */ /* 0x0003e20000000800 */
[----:B0-----:R-:W-:Y:S01]  /*0990*/  LOP3.LUT R10, R3, R2, RZ, 0xfc, !PT ;  /* 0x00000002030a7212 */ /* 0x001fe200078efcff */
[----:B------:R-:W-:Y:S03]  /*09a0*/  BAR.SYNC.DEFER_BLOCKING 0x0 ;  /* 0x0000000000007b1d */ /* 0x000fe60000010000 */
[C---:B------:R-:W-:Y:S01]  /*09b0*/  ISETP.LT.AND P1, PT, R10.reuse, 0x500, !P0 ;  /* 0x000005000a00780c */ /* 0x040fe20004721270 */
[----:B------:R-:W-:-:S04]  /*09c0*/  IMAD.HI R11, R10, 0x66666667, RZ ;  /* 0x666666670a0b7827 */ /* 0x000fc800078e02ff */
[----:B------:R-:W0:Y:S01]  /*09d0*/  LDC.64 R2, c[0x0][0x238] ;  /* 0x00008e00ff027b82 */ /* 0x000e220000000a00 */
[----:B-1----:R-:W-:-:S04]  /*09e0*/  SHF.R.U32.HI R12, RZ, 0x1f, R11 ;  /* 0x0000001fff0c7819 */ /* 0x002fc8000001160b */
[----:B------:R-:W-:Y:S02]  /*09f0*/  LEA.HI.SX32 R11, R11, R12, 0x19 ;  /* 0x0000000c0b0b7211 */ /* 0x000fe400078fcaff */
[----:B------:R-:W-:-:S03]  /*0a00*/  LOP3.LUT R12, R8, 0x200, RZ, 0xfc, !PT ;  /* 0x00000200080c7812 */ /* 0x000fc600078efcff */
[----:B------:R-:W-:Y:S01]  /*0a10*/  IMAD R9, R11, -0x140, R10 ;  /* 0xfffffec00b097824 */ /* 0x000fe200078e020a */
[----:B------:R-:W-:-:S03]  /*0a20*/  SHF.R.U32.HI R13, RZ, 0x6, R12 ;  /* 0x00000006ff0d7819 */ /* 0x000fc6000001160c */
[----:B------:R-:W-:Y:S01]  /*0a30*/  IMAD R12, R9, 0xc4, R0 ;  /* 0x000000c4090c7824 */ /* 0x000fe200078e0200 */
[----:B------:R-:W-:Y:S01]  /*0a40*/  LOP3.LUT R9, R10, 0x2, RZ, 0xfc, !PT ;  /* 0x000000020a097812 */ /* 0x000fe200078efcff */
[----:B------:R-:W-:Y:S02]  /*0a50*/  LDS R4, [R14] ;  /* 0x000000000e047984 */ /* 0x000fe40000000800 */
[----:B------:R-:W-:Y:S01]  /*0a60*/  IMAD R11, R11, 0x62000, R12 ;  /* 0x000620000b0b7824 */ /* 0x000fe200078e020c */
[----:B------:R-:W-:Y:S01]  /*0a70*/  ISETP.LT.AND P0, PT, R9, 0x500, !P0 ;  /* 0x000005000900780c */ /* 0x000fe20004701270 */
[----:B------:R-:W-:Y:S01]  /*0a80*/  LDS R5, [R14+0x4] ;  /* 0x000004000e057984 */ /* 0x000fe20000000800 */
[----:B------:R-:W-:Y:S01]  /*0a90*/  LOP3.LUT R13, R13, 0xc, RZ, 0xc0, !PT ;  /* 0x0000000c0d0d7812 */ /* 0x000fe200078ec0ff */
[----:B0-----:R-:W-:Y:S02]  /*0aa0*/  IMAD.WIDE R10, R11, 0x4, R2 ;  /* 0x000000040b0a7825 */ /* 0x001fe400078e0202 */
[----:B------:R-:W-:Y:S02]  /*0ab0*/  LDS R6, [R14+0x8] ;  /* 0x000008000e067984 */ /* 0x000fe40000000800 */
[----:B------:R-:W-:-:S02]  /*0ac0*/  VIADD R13, R13, UR4 ;  /* 0x000000040d0d7c36 */ /* 0x000fc40008000000 */
[----:B------:R-:W0:Y:S03]  /*0ad0*/  LDS R7, [R14+0xc] ;  /* 0x00000c000e077984 */ /* 0x000e260000000800 */
[----:B------:R-:W-:Y:S01]  /*0ae0*/  LEA R13, R8, R13, 0x2 ;  /* 0x0000000d080d7211 */ /* 0x000fe200078e10ff */
[----:B0-----:R0:W-:Y:S02]  /*0af0*/  @P1 STG.E.128 desc[UR6][R10.64], R4 ;  /* 0x000000040a001986 */ /* 0x0011e4000c101d06 */
[----:B0-----:R-:W-:Y:S05]  /*0b00*/  @!P0 EXIT ;  /* 0x000000000000894d */ /* 0x001fea0003800000 */
[----:B0-----:R-:W-:Y:S01]  /*0b10*/  LDS R4, [R13+0x800] ;  /* 0x000800000d047984 */ /* 0x001fe20000000800 */
[----:B------:R-:W-:-:S03]  /*0b20*/  IMAD.HI R8, R9, 0x66666667, RZ ;  /* 0x6666666709087827 */ /* 0x000fc600078e02ff */
[----:B------:R-:W-:Y:S02]  /*0b30*/  LDS R5, [R13+0x804] ;  /* 0x000804000d057984 */ /* 0x000fe40000000800 */
[----:B------:R-:W-:Y:S02]  /*0b40*/  SHF.R.U32.HI R11, RZ, 0x1f, R8 ;  /* 0x0000001fff0b7819 */ /* 0x000fe40000011608 */
[----:B------:R-:W-:Y:S02]  /*0b50*/  LDS R6, [R13+0x808] ;  /* 0x000808000d067984 */ /* 0x000fe40000000800 */
[----:B------:R-:W-:Y:S02]  /*0b60*/  LEA.HI.SX32 R8, R8, R11, 0x19 ;  /* 0x0000000b08087211 */ /* 0x000fe400078fcaff */
[----:B------:R-:W0:Y:S03]  /*0b70*/  LDS R7, [R13+0x80c] ;  /* 0x00080c000d077984 */ /* 0x000e260000000800 */
[----:B------:R-:W-:-:S04]  /*0b80*/  IMAD R9, R8, -0x140, R9 ;  /* 0xfffffec008097824 */ /* 0x000fc800078e0209 */
[----:B------:R-:W-:-:S04]  /*0b90*/  IMAD R9, R9, 0xc4, R0 ;  /* 0x000000c409097824 */ /* 0x000fc800078e0200 */
[----:B------:R-:W-:-:S04]  /*0ba0*/  IMAD R9, R8, 0x62000, R9 ;  /* 0x0006200008097824 */ /* 0x000fc800078e0209 */
[----:B------:R-:W-:-:S05]  /*0bb0*/  IMAD.WIDE R2, R9, 0x4, R2 ;  /* 0x0000000409027825 */ /* 0x000fca00078e0202 */
[----:B0-----:R-:W-:Y:S01]  /*0bc0*/  STG.E.128 desc[UR6][R2.64], R4 ;  /* 0x0000000402007986 */ /* 0x001fe2000c101d06 */
[----:B------:R-:W-:Y:S05]  /*0bd0*/  EXIT ;  /* 0x000000000000794d */ /* 0x000fea0003800000 */
.L_x_0:
[----:B------:R-:W-:-:S00]  /*0be0*/  BRA `(.L_x_0) ;  /* 0xfffffffc00fc7947 */ /* 0x000fc0000383ffff */
[----:B------:R-:W-:-:S00]  /*0bf0*/  NOP ;  /* 0x0000000000007918 */ /* 0x000fc00000000000 */
        /* <DEDUP_REMOVED lines=8> */
.L_x_1:


//--------------------- .nv.global.init           --------------------------
	.section	.nv.global.init,"aw",@progbits
.nv.global.init:
	.type		_$_str,@object
	.size		_$_str,(_$_str_$_2 - _$_str)
_$_str:
        /*0000*/ 	.byte	0x5f, 0x5f, 0x43, 0x55, 0x44, 0x41, 0x5f, 0x46, 0x54, 0x5a, 0x00
	.type		_$_str_$_2,@object
	.size		_$_str_$_2,(.L_1 - _$_str_$_2)
_$_str_$_2:
        /*000b*/ 	.byte	0x5f, 0x5f, 0x43, 0x55, 0x44, 0x41, 0x5f, 0x50, 0x52, 0x45, 0x43, 0x5f, 0x53, 0x51, 0x52, 0x54
        /*001b*/ 	.byte	0x00
.L_1:


//--------------------- .nv.shared.triton_poi_fused__native_batch_norm_legit_no_training_relu_50 --------------------------
	.section	.nv.shared.triton_poi_fused__native_batch_norm_legit_no_training_relu_50,"aw",@nobits
	.sectionflags	@""
	.align	16
	.zero		1024


//--------------------- .nv.constant0.triton_poi_fused__native_batch_norm_legit_no_training_relu_50 --------------------------
	.section	.nv.constant0.triton_poi_fused__native_batch_norm_legit_no_training_relu_50,"a",@progbits
	.sectionflags	@""
	.align	4
.nv.constant0.triton_poi_fused__native_batch_norm_legit_no_training_relu_50:
	.zero		584
